	.headerflags	@"EF_CUDA_TEXMODE_UNIFIED EF_CUDA_64BIT_ADDRESS EF_CUDA_ACCELERATORS EF_CUDA_SM90 EF_CUDA_VIRTUAL_SM(EF_CUDA_SM90)"
	.elftype	@"ET_EXEC"


//--------------------- .nv.info                  --------------------------
	.section	.nv.info,"",@"SHT_CUDA_INFO"
	.align	4


	//----- nvinfo : EIATTR_REGCOUNT
	.align		4
        /*0000*/ 	.byte	0x04, 0x2f
        /*0002*/ 	.short	(.L_3 - .L_2)
	.align		4
.L_2:
        /*0004*/ 	.word	index@(triton_poi_fused__native_batch_norm_legit_no_training_relu_25)
        /*0008*/ 	.word	0x00000010


	//----- nvinfo : EIATTR_MIN_STACK_SIZE
	.align		4
.L_3:
        /*000c*/ 	.byte	0x04, 0x12
        /*000e*/ 	.short	(.L_5 - .L_4)
	.align		4
.L_4:
        /*0010*/ 	.word	index@(triton_poi_fused__native_batch_norm_legit_no_training_relu_25)
        /*0014*/ 	.word	0x00000000


	//----- nvinfo : EIATTR_FRAME_SIZE
	.align		4
.L_5:
        /*0018*/ 	.byte	0x04, 0x11
        /*001a*/ 	.short	(.L_7 - .L_6)
	.align		4
.L_6:
        /*001c*/ 	.word	index@(triton_poi_fused__native_batch_norm_legit_no_training_relu_25)
        /*0020*/ 	.word	0x00000000


	//----- nvinfo : EIATTR_MIN_STACK_SIZE
	.align		4
.L_7:
        /*0024*/ 	.byte	0x04, 0x12
        /*0026*/ 	.short	(.L_9 - .L_8)
	.align		4
.L_8:
        /*0028*/ 	.word	index@(triton_poi_fused__native_batch_norm_legit_no_training_relu_25)
        /*002c*/ 	.word	0x00000000
.L_9:


//--------------------- .nv.info.triton_poi_fused__native_batch_norm_legit_no_training_relu_25 --------------------------
	.section	.nv.info.triton_poi_fused__native_batch_norm_legit_no_training_relu_25,"",@"SHT_CUDA_INFO"
	.sectionflags	@""
	.align	4


	//----- nvinfo : EIATTR_CUDA_API_VERSION
	.align		4
        /*0000*/ 	.byte	0x04, 0x37
        /*0002*/ 	.short	(.L_11 - .L_10)
.L_10:
        /*0004*/ 	.word	0x0000007c


	//----- nvinfo : EIATTR_KPARAM_INFO
	.align		4
.L_11:
        /*0008*/ 	.byte	0x04, 0x17
        /*000a*/ 	.short	(.L_13 - .L_12)
.L_12:
        /*000c*/ 	.word	0x00000000
        /*0010*/ 	.short	0x0006
        /*0012*/ 	.short	0x0030
        /*0014*/ 	.byte	0x00, 0xf0, 0x11, 0x00


	//----- nvinfo : EIATTR_KPARAM_INFO
	.align		4
.L_13:
        /*0018*/ 	.byte	0x04, 0x17
        /*001a*/ 	.short	(.L_15 - .L_14)
.L_14:
        /*001c*/ 	.word	0x00000000
        /*0020*/ 	.short	0x0005
        /*0022*/ 	.short	0x0028
        /*0024*/ 	.byte	0x00, 0xf4, 0x21, 0x00


	//----- nvinfo : EIATTR_KPARAM_INFO
	.align		4
.L_15:
        /*0028*/ 	.byte	0x04, 0x17
        /*002a*/ 	.short	(.L_17 - .L_16)
.L_16:
        /*002c*/ 	.word	0x00000000
        /*0030*/ 	.short	0x0004
        /*0032*/ 	.short	0x0020
        /*0034*/ 	.byte	0x00, 0xf4, 0x21, 0x00


	//----- nvinfo : EIATTR_KPARAM_INFO
	.align		4
.L_17:
        /*0038*/ 	.byte	0x04, 0x17
        /*003a*/ 	.short	(.L_19 - .L_18)
.L_18:
        /*003c*/ 	.word	0x00000000
        /*0040*/ 	.short	0x0003
        /*0042*/ 	.short	0x0018
        /*0044*/ 	.byte	0x00, 0xf4, 0x21, 0x00


	//----- nvinfo : EIATTR_KPARAM_INFO
	.align		4
.L_19:
        /*0048*/ 	.byte	0x04, 0x17
        /*004a*/ 	.short	(.L_21 - .L_20)
.L_20:
        /*004c*/ 	.word	0x00000000
        /*0050*/ 	.short	0x0002
        /*0052*/ 	.short	0x0010
        /*0054*/ 	.byte	0x00, 0xf4, 0x21, 0x00


	//----- nvinfo : EIATTR_KPARAM_INFO
	.align		4
.L_21:
        /*0058*/ 	.byte	0x04, 0x17
        /*005a*/ 	.short	(.L_23 - .L_22)
.L_22:
        /*005c*/ 	.word	0x00000000
        /*0060*/ 	.short	0x0001
        /*0062*/ 	.short	0x0008
        /*0064*/ 	.byte	0x00, 0xf4, 0x21, 0x00


	//----- nvinfo : EIATTR_KPARAM_INFO
	.align		4
.L_23:
        /*0068*/ 	.byte	0x04, 0x17
        /*006a*/ 	.short	(.L_25 - .L_24)
.L_24:
        /*006c*/ 	.word	0x00000000
        /*0070*/ 	.short	0x0000
        /*0072*/ 	.short	0x0000
        /*0074*/ 	.byte	0x00, 0xf4, 0x21, 0x00


	//----- nvinfo : EIATTR_SPARSE_MMA_MASK
	.align		4
.L_25:
        /*0078*/ 	.byte	0x03, 0x50
        /*007a*/ 	.short	0x0000


	//----- nvinfo : EIATTR_MAXREG_COUNT
	.align		4
        /*007c*/ 	.byte	0x03, 0x1b
        /*007e*/ 	.short	0x00ff


	//----- nvinfo : EIATTR_EXIT_INSTR_OFFSETS
	.align		4
        /*0080*/ 	.byte	0x04, 0x1c
        /*0082*/ 	.short	(.L_27 - .L_26)


	//   ....[0]....
.L_26:
        /*0084*/ 	.word	0x00000300


	//----- nvinfo : EIATTR_REQNTID
	.align		4
.L_27:
        /*0088*/ 	.byte	0x04, 0x10
        /*008a*/ 	.short	(.L_29 - .L_28)
.L_28:
        /*008c*/ 	.word	0x00000080
        /*0090*/ 	.word	0x00000001
        /*0094*/ 	.word	0x00000001


	//----- nvinfo : EIATTR_CBANK_PARAM_SIZE
	.align		4
.L_29:
        /*0098*/ 	.byte	0x03, 0x19
        /*009a*/ 	.short	0x0034


	//----- nvinfo : EIATTR_PARAM_CBANK
	.align		4
        /*009c*/ 	.byte	0x04, 0x0a
        /*009e*/ 	.short	(.L_31 - .L_30)
	.align		4
.L_30:
        /*00a0*/ 	.word	index@(.nv.constant0.triton_poi_fused__native_batch_norm_legit_no_training_relu_25)
        /*00a4*/ 	.short	0x0210
        /*00a6*/ 	.short	0x0034


	//----- nvinfo : EIATTR_SW_WAR
	.align		4
.L_31:
        /*00a8*/ 	.byte	0x04, 0x36
        /*00aa*/ 	.short	(.L_33 - .L_32)
.L_32:
        /*00ac*/ 	.word	0x00000008
.L_33:


//--------------------- .nv.callgraph             --------------------------
	.section	.nv.callgraph,"",@"SHT_CUDA_CALLGRAPH"
	.align	4
	.sectionentsize	8
	.align		4
        /*0000*/ 	.word	0x00000000
	.align		4
        /*0004*/ 	.word	0xffffffff
	.align		4
        /*0008*/ 	.word	0x00000000
	.align		4
        /*000c*/ 	.word	0xfffffffe
	.align		4
        /*0010*/ 	.word	0x00000000
	.align		4
        /*0014*/ 	.word	0xfffffffd
	.align		4
        /*0018*/ 	.word	0x00000000
	.align		4
        /*001c*/ 	.word	0xfffffffc


//--------------------- .nv.constant4             --------------------------
	.section	.nv.constant4,"a",@progbits
	.align	8
	.align		8
.nv.constant4:
        /*0000*/ 	.dword	_$_str
	.align		8
        /*0008*/ 	.dword	_$_str_$_2


//--------------------- .text.triton_poi_fused__native_batch_norm_legit_no_training_relu_25 --------------------------
	.section	.text.triton_poi_fused__native_batch_norm_legit_no_training_relu_25,"ax",@progbits
	.align	128
        .global         triton_poi_fused__native_batch_norm_legit_no_training_relu_25
        .type           triton_poi_fused__native_batch_norm_legit_no_training_relu_25,@function
        .size           triton_poi_fused__native_batch_norm_legit_no_training_relu_25,(.L_x_1 - triton_poi_fused__native_batch_norm_legit_no_training_relu_25)
        .other          triton_poi_fused__native_batch_norm_legit_no_training_relu_25,@"STO_CUDA_ENTRY STV_DEFAULT"
triton_poi_fused__native_batch_norm_legit_no_training_relu_25:
.text.triton_poi_fused__native_batch_norm_legit_no_training_relu_25:
[----:B------:R-:W-:Y:S01]  /*0000*/  LDC R1, c[0x0][0x28] ;  /* 0x00000a00ff017b82 */ /* 0x000fe20000000800 */
[----:B------:R-:W1:Y:S07]  /*0010*/  S2R R0, SR_TID.X ;  /* 0x0000000000007919 */ /* 0x000e6e0000002100 */
[----:B------:R-:W2:Y:S01]  /*0020*/  LDC.64 R6, c[0x0][0x220] ;  /* 0x00008800ff067b82 */ /* 0x000ea20000000a00 */
[----:B------:R-:W-:Y:S01]  /*0030*/  ULDC.64 UR4, c[0x0][0x208] ;  /* 0x0000820000047ab9 */ /* 0x000fe20000000a00 */
[----:B------:R-:W3:Y:S06]  /*0040*/  S2R R3, SR_CTAID.X ;  /* 0x0000000000037919 */ /* 0x000eec0000002500 */
[----:B------:R-:W4:Y:S08]  /*0050*/  LDC.64 R8, c[0x0][0x228] ;  /* 0x00008a00ff087b82 */ /* 0x000f300000000a00 */
[----:B------:R-:W5:Y:S01]  /*0060*/  LDC.64 R10, c[0x0][0x230] ;  /* 0x00008c00ff0a7b82 */ /* 0x000f620000000a00 */
[----:B-1----:R-:W-:-:S02]  /*0070*/  LOP3.LUT R0, R0, 0x7f, RZ, 0xc0, !PT ;  /* 0x0000007f00007812 */ /* 0x002fc400078ec0ff */
[----:B---3--:R-:W-:Y:S02]  /*0080*/  SHF.R.S32.HI R2, RZ, 0x18, R3 ;  /* 0x00000018ff027819 */ /* 0x008fe40000011403 */
[----:B------:R-:W-:Y:S02]  /*0090*/  LEA R0, R3, R0, 0x7 ;  /* 0x0000000003007211 */ /* 0x000fe400078e38ff */
[----:B------:R-:W-:-:S04]  /*00a0*/  SGXT R3, R2, 0x1 ;  /* 0x000000010203781a */ /* 0x000fc80000000200 */
[----:B------:R-:W-:-:S04]  /*00b0*/  LEA.HI R3, R3, R0, RZ, 0x6 ;  /* 0x0000000003037211 */ /* 0x000fc800078f30ff */
[----:B------:R-:W-:-:S05]  /*00c0*/  SHF.R.S32.HI R3, RZ, 0x6, R3 ;  /* 0x00000006ff037819 */ /* 0x000fca0000011403 */
[----:B------:R-:W-:-:S05]  /*00d0*/  IMAD.HI R2, R3, 0x2aaaaaab, RZ ;  /* 0x2aaaaaab03027827 */ /* 0x000fca00078e02ff */
[----:B------:R-:W-:-:S04]  /*00e0*/  SHF.R.U32.HI R5, RZ, 0x1f, R2 ;  /* 0x0000001fff057819 */ /* 0x000fc80000011602 */
[----:B------:R-:W-:Y:S02]  /*00f0*/  LEA.HI R2, R2, R5, RZ, 0x1d ;  /* 0x0000000502027211 */ /* 0x000fe400078fe8ff */
[----:B------:R-:W1:Y:S03]  /*0100*/  LDC.64 R4, c[0x0][0x218] ;  /* 0x00008600ff047b82 */ /* 0x000e660000000a00 */
[----:B------:R-:W-:-:S04]  /*0110*/  IMAD R13, R2, -0x30, R3 ;  /* 0xffffffd0020d7824 */ /* 0x000fc800078e0203 */
[C---:B--2---:R-:W-:Y:S01]  /*0120*/  IMAD.WIDE R6, R13.reuse, 0x4, R6 ;  /* 0x000000040d067825 */ /* 0x044fe200078e0206 */
[----:B------:R-:W2:Y:S05]  /*0130*/  LDC.64 R2, c[0x0][0x210] ;  /* 0x00008400ff027b82 */ /* 0x000eaa0000000a00 */
[----:B------:R-:W3:Y:S01]  /*0140*/  LDG.E.EL R6, desc[UR4][R6.64] ;  /* 0x0000000406067981 */ /* 0x000ee2000c2e1900 */
[----:B----4-:R-:W-:-:S04]  /*0150*/  IMAD.WIDE R8, R13, 0x4, R8 ;  /* 0x000000040d087825 */ /* 0x010fc800078e0208 */
[C---:B-----5:R-:W-:Y:S02]  /*0160*/  IMAD.WIDE R10, R13.reuse, 0x4, R10 ;  /* 0x000000040d0a7825 */ /* 0x060fe400078e020a */
[----:B------:R-:W4:Y:S02]  /*0170*/  LDG.E.EL R8, desc[UR4][R8.64] ;  /* 0x0000000408087981 */ /* 0x000f24000c2e1900 */
[----:B-1----:R-:W-:Y:S02]  /*0180*/  IMAD.WIDE R4, R13, 0x4, R4 ;  /* 0x000000040d047825 */ /* 0x002fe400078e0204 */
[----:B------:R-:W4:Y:S04]  /*0190*/  LDG.E.EL R11, desc[UR4][R10.64] ;  /* 0x000000040a0b7981 */ /* 0x000f28000c2e1900 */
[----:B------:R1:W5:Y:S01]  /*01a0*/  LDG.E.EL R5, desc[UR4][R4.64] ;  /* 0x0000000404057981 */ /* 0x000362000c2e1900 */
[----:B--2---:R-:W-:-:S05]  /*01b0*/  IMAD.WIDE R2, R0, 0x4, R2 ;  /* 0x0000000400027825 */ /* 0x004fca00078e0202 */
[----:B------:R2:W5:Y:S01]  /*01c0*/  LDG.E R12, desc[UR4][R2.64] ;  /* 0x00000004020c7981 */ /* 0x000562000c1e1900 */
[----:B-1----:R-:W-:Y:S01]  /*01d0*/  HFMA2.MMA R4, -RZ, RZ, 1.625, 0 ;  /* 0x3e800000ff047435 */ /* 0x002fe200000001ff */
[----:B--2---:R-:W1:Y:S02]  /*01e0*/  LDC.64 R2, c[0x0][0x238] ;  /* 0x00008e00ff027b82 */ /* 0x004e640000000a00 */
[----:B-1----:R-:W-:-:S04]  /*01f0*/  IMAD.WIDE R2, R0, 0x4, R2 ;  /* 0x0000000400027825 */ /* 0x002fc800078e0202 */
[----:B---3--:R-:W-:-:S04]  /*0200*/  FADD R6, R6, 9.9999997473787516356e-06 ;  /* 0x3727c5ac06067421 */ /* 0x008fc80000000000 */
[----:B------:R-:W1:Y:S02]  /*0210*/  MUFU.SQRT R7, R6 ;  /* 0x0000000600077308 */ /* 0x000e640000002000 */
[C---:B-1----:R-:W-:Y:S02]  /*0220*/  FSETP.GT.AND P0, PT, R7.reuse, 8.50705917302346158658e+37, PT ;  /* 0x7e8000000700780b */ /* 0x042fe40003f04000 */
[----:B------:R-:W-:-:S11]  /*0230*/  FSETP.GEU.AND P1, PT, R7, 1.175494350822287508e-38, PT ;  /* 0x008000000700780b */ /* 0x000fd60003f2e000 */
[----:B------:R-:W-:-:S04]  /*0240*/  @P0 FMUL R7, R7, 0.25 ;  /* 0x3e80000007070820 */ /* 0x000fc80000400000 */
[----:B------:R-:W-:-:S06]  /*0250*/  @!P1 FMUL R7, R7, 16777216 ;  /* 0x4b80000007079820 */ /* 0x000fcc0000400000 */
[----:B------:R-:W1:Y:S01]  /*0260*/  MUFU.RCP R7, R7 ;  /* 0x0000000700077308 */ /* 0x000e620000001000 */
[----:B------:R-:W-:Y:S01]  /*0270*/  FSEL R4, R4, 1, P0 ;  /* 0x3f80000004047808 */ /* 0x000fe20000000000 */
[----:B-----5:R-:W-:-:S04]  /*0280*/  FADD R5, R12, -R5 ;  /* 0x800000050c057221 */ /* 0x020fc80000000000 */
[----:B------:R-:W-:-:S04]  /*0290*/  @!P1 FMUL R4, R4, 16777216 ;  /* 0x4b80000004049820 */ /* 0x000fc80000400000 */
[----:B-1----:R-:W-:-:S04]  /*02a0*/  FMUL R4, R7, R4 ;  /* 0x0000000407047220 */ /* 0x002fc80000400000 */
[----:B------:R-:W-:-:S04]  /*02b0*/  FMUL R4, R5, R4 ;  /* 0x0000000405047220 */ /* 0x000fc80000400000 */
[----:B----4-:R-:W-:-:S05]  /*02c0*/  FFMA R4, R8, R4, R11 ;  /* 0x0000000408047223 */ /* 0x010fca000000000b */
[----:B------:R-:W-:-:S04]  /*02d0*/  FSETP.GEU.AND P0, PT, R4, RZ, PT ;  /* 0x000000ff0400720b */ /* 0x000fc80003f0e000 */
[----:B------:R-:W-:-:S05]  /*02e0*/  FSEL R5, R4, RZ, P0 ;  /* 0x000000ff04057208 */ /* 0x000fca0000000000 */
[----:B------:R-:W-:Y:S01]  /*02f0*/  STG.E desc[UR4][R2.64], R5 ;  /* 0x0000000502007986 */ /* 0x000fe2000c101904 */
[----:B------:R-:W-:Y:S05]  /*0300*/  EXIT ;  /* 0x000000000000794d */ /* 0x000fea0003800000 */
.L_x_0:
[----:B------:R-:W-:-:S00]  /*0310*/  BRA `(.L_x_0) ;  /* 0xfffffffc00fc7947 */ /* 0x000fc0000383ffff */
[----:B------:R-:W-:-:S00]  /*0320*/  NOP ;  /* 0x0000000000007918 */ /* 0x000fc00000000000 */
        /* <DEDUP_REMOVED lines=13> */
.L_x_1:


//--------------------- .nv.global.init           --------------------------
	.section	.nv.global.init,"aw",@progbits
.nv.global.init:
	.type		_$_str,@object
	.size		_$_str,(_$_str_$_2 - _$_str)
_$_str:
        /*0000*/ 	.byte	0x5f, 0x5f, 0x43, 0x55, 0x44, 0x41, 0x5f, 0x46, 0x54, 0x5a, 0x00
	.type		_$_str_$_2,@object
	.size		_$_str_$_2,(.L_1 - _$_str_$_2)
_$_str_$_2:
        /*000b*/ 	.byte	0x5f, 0x5f, 0x43, 0x55, 0x44, 0x41, 0x5f, 0x50, 0x52, 0x45, 0x43, 0x5f, 0x53, 0x51, 0x52, 0x54
        /*001b*/ 	.byte	0x00
.L_1:


//--------------------- .nv.constant0.triton_poi_fused__native_batch_norm_legit_no_training_relu_25 --------------------------
	.section	.nv.constant0.triton_poi_fused__native_batch_norm_legit_no_training_relu_25,"a",@progbits
	.sectionflags	@""
	.align	4
.nv.constant0.triton_poi_fused__native_batch_norm_legit_no_training_relu_25:
	.zero		580
